//
// Generated by NVIDIA NVVM Compiler
//
// Compiler Build ID: CL-36424714
// Cuda compilation tools, release 13.0, V13.0.88
// Based on NVVM 20.0.0
//

.version 9.0
.target sm_100
.address_size 64

	// .globl	_Z18findNeighborKernelPjS_jjjS_S_j

.visible .entry _Z18findNeighborKernelPjS_jjjS_S_j(
	.param .u64 .ptr .align 1 _Z18findNeighborKernelPjS_jjjS_S_j_param_0,
	.param .u64 .ptr .align 1 _Z18findNeighborKernelPjS_jjjS_S_j_param_1,
	.param .u32 _Z18findNeighborKernelPjS_jjjS_S_j_param_2,
	.param .u32 _Z18findNeighborKernelPjS_jjjS_S_j_param_3,
	.param .u32 _Z18findNeighborKernelPjS_jjjS_S_j_param_4,
	.param .u64 .ptr .align 1 _Z18findNeighborKernelPjS_jjjS_S_j_param_5,
	.param .u64 .ptr .align 1 _Z18findNeighborKernelPjS_jjjS_S_j_param_6,
	.param .u32 _Z18findNeighborKernelPjS_jjjS_S_j_param_7
)
{
	.reg .pred 	%p<19>;
	.reg .b32 	%r<51>;
	.reg .b64 	%rd<16>;

	ld.param.u64 	%rd3, [_Z18findNeighborKernelPjS_jjjS_S_j_param_0];
	ld.param.u64 	%rd4, [_Z18findNeighborKernelPjS_jjjS_S_j_param_1];
	ld.param.u32 	%r11, [_Z18findNeighborKernelPjS_jjjS_S_j_param_2];
	ld.param.u32 	%r12, [_Z18findNeighborKernelPjS_jjjS_S_j_param_3];
	ld.param.u32 	%r13, [_Z18findNeighborKernelPjS_jjjS_S_j_param_4];
	ld.param.u64 	%rd5, [_Z18findNeighborKernelPjS_jjjS_S_j_param_5];
	ld.param.u64 	%rd6, [_Z18findNeighborKernelPjS_jjjS_S_j_param_6];
	ld.param.u32 	%r14, [_Z18findNeighborKernelPjS_jjjS_S_j_param_7];
	mov.u32 	%r1, %tid.x;
	mov.u32 	%r2, %tid.y;
	mov.u32 	%r3, %ctaid.y;
	mov.u32 	%r16, %ntid.y;
	mad.lo.s32 	%r4, %r3, %r16, %r2;
	setp.ge.u32 	%p1, %r4, %r11;
	setp.ge.u32 	%p2, %r1, %r12;
	mov.b32 	%r50, 0;
	or.pred  	%p3, %p1, %p2;
	@%p3 bra 	$L__BB0_3;
	cvta.to.global.u64 	%rd7, %rd4;
	mul.lo.s32 	%r18, %r13, %r4;
	cvt.u64.u32 	%rd8, %r18;
	add.s64 	%rd1, %rd7, %rd8;
	mov.u32 	%r5, %ntid.x;
	cvta.to.global.u64 	%rd2, %rd3;
	mov.b32 	%r50, 0;
	mov.u32 	%r48, %r1;
$L__BB0_2:
	mul.wide.u32 	%rd9, %r48, 4;
	add.s64 	%rd10, %rd1, %rd9;
	ld.global.u32 	%r19, [%rd10];
	add.s64 	%rd11, %rd2, %rd9;
	ld.global.u32 	%r20, [%rd11];
	and.b32  	%r21, %r20, %r19;
	and.b32  	%r22, %r21, 15;
	setp.ne.s32 	%p4, %r22, 0;
	selp.u32 	%r23, 1, 0, %p4;
	add.s32 	%r24, %r50, %r23;
	and.b32  	%r25, %r21, 3840;
	setp.ne.s32 	%p5, %r25, 0;
	selp.u32 	%r26, 1, 0, %p5;
	add.s32 	%r27, %r24, %r26;
	and.b32  	%r28, %r21, 983040;
	setp.ne.s32 	%p6, %r28, 0;
	selp.u32 	%r29, 1, 0, %p6;
	add.s32 	%r30, %r27, %r29;
	and.b32  	%r31, %r21, 251658240;
	setp.ne.s32 	%p7, %r31, 0;
	selp.u32 	%r32, 1, 0, %p7;
	add.s32 	%r50, %r30, %r32;
	add.s32 	%r48, %r48, %r5;
	setp.lt.u32 	%p8, %r48, %r12;
	@%p8 bra 	$L__BB0_2;
$L__BB0_3:
	setp.ge.u32 	%p9, %r4, %r11;
	shfl.sync.down.b32	%r33|%p10, %r50, 16, 31, -1;
	add.s32 	%r34, %r33, %r50;
	shfl.sync.down.b32	%r35|%p11, %r34, 8, 31, -1;
	add.s32 	%r36, %r35, %r34;
	shfl.sync.down.b32	%r37|%p12, %r36, 4, 31, -1;
	add.s32 	%r38, %r37, %r36;
	shfl.sync.down.b32	%r39|%p13, %r38, 2, 31, -1;
	add.s32 	%r40, %r39, %r38;
	shfl.sync.down.b32	%r41|%p14, %r40, 1, 31, -1;
	add.s32 	%r42, %r41, %r40;
	setp.ne.s32 	%p15, %r1, 0;
	or.pred  	%p16, %p15, %p9;
	setp.lt.u32 	%p17, %r42, %r14;
	or.pred  	%p18, %p16, %p17;
	@%p18 bra 	$L__BB0_5;
	cvta.to.global.u64 	%rd12, %rd5;
	atom.global.add.u32 	%r44, [%rd12], 1;
	cvta.to.global.u64 	%rd13, %rd6;
	mul.wide.u32 	%rd14, %r3, 4;
	add.s64 	%rd15, %rd13, %rd14;
	mov.b32 	%r45, 1;
	shl.b32 	%r46, %r45, %r2;
	atom.global.or.b32 	%r47, [%rd15], %r46;
$L__BB0_5:
	ret;

}


// ===== COMPILED SASS (sm_100) =====

	.target	sm_100

	.elftype	@"ET_EXEC"


//--------------------- .note.nv.tkinfo           --------------------------
	.section	.note.nv.tkinfo,"",@"SHT_NOTE"
	.sectionflags	@"SHF_NOTE_NV_TKINFO"
	.tkinfo
        /*0018*/ 	.word	0x00000002
        /*0030*/ 	.string	""
        /*0030*/ 	.string	"ptxas"
        /*0030*/ 	.string	"Cuda compilation tools, release 13.0, V13.0.88"
        /*0030*/ 	.string	"Build cuda_13.0.r13.0/compiler.36424714_0"
        /*0030*/ 	.string	"-arch sm_100 -m 64 "



//--------------------- .note.nv.cuinfo           --------------------------
	.section	.note.nv.cuinfo,"",@"SHT_NOTE"
	.sectionflags	@"SHF_NOTE_NV_CUINFO"
        /*0018*/ 	.short	0x0002
        /*001a*/ 	.short	0x0064
        /*001c*/ 	.short	0x0082
	.zero		2


//--------------------- .nv.info                  --------------------------
	.section	.nv.info,"",@"SHT_CUDA_INFO"
	.align	4


	//----- nvinfo : EIATTR_REGCOUNT
	.align		4
        /*0000*/ 	.byte	0x04, 0x2f
        /*0002*/ 	.short	(.L_1 - .L_0)
	.align		4
.L_0:
        /*0004*/ 	.word	index@(_Z18findNeighborKernelPjS_jjjS_S_j)
        /*0008*/ 	.word	0x00000015


	//----- nvinfo : EIATTR_FRAME_SIZE
	.align		4
.L_1:
        /*000c*/ 	.byte	0x04, 0x11
        /*000e*/ 	.short	(.L_3 - .L_2)
	.align		4
.L_2:
        /*0010*/ 	.word	index@(_Z18findNeighborKernelPjS_jjjS_S_j)
        /*0014*/ 	.word	0x00000000


	//----- nvinfo : EIATTR_MIN_STACK_SIZE
	.align		4
.L_3:
        /*0018*/ 	.byte	0x04, 0x12
        /*001a*/ 	.short	(.L_5 - .L_4)
	.align		4
.L_4:
        /*001c*/ 	.word	index@(_Z18findNeighborKernelPjS_jjjS_S_j)
        /*0020*/ 	.word	0x00000000
.L_5:


//--------------------- .nv.compat                --------------------------
	.section	.nv.compat,"",@"SHT_CUDA_COMPAT_INFO"
	.align	4
        /*0000*/ 	.byte	0x02, 0x09, 0x00, 0x00, 0x02, 0x02, 0x01, 0x00, 0x02, 0x05, 0x05, 0x00, 0x03, 0x07, 0x01, 0x01
        /*0010*/ 	.byte	0x02, 0x03, 0x00, 0x00, 0x02, 0x06, 0x01, 0x00, 0x04, 0x0b, 0x08, 0x00, 0x09, 0x00, 0x00, 0x00
        /*0020*/ 	.byte	0x00, 0x00, 0x00, 0x00


//--------------------- .nv.info._Z18findNeighborKernelPjS_jjjS_S_j --------------------------
	.section	.nv.info._Z18findNeighborKernelPjS_jjjS_S_j,"",@"SHT_CUDA_INFO"
	.sectionflags	@""
	.align	4


	//----- nvinfo : EIATTR_CUDA_API_VERSION
	.align		4
        /*0000*/ 	.byte	0x04, 0x37
        /*0002*/ 	.short	(.L_7 - .L_6)
.L_6:
        /*0004*/ 	.word	0x00000082


	//----- nvinfo : EIATTR_KPARAM_INFO
	.align		4
.L_7:
        /*0008*/ 	.byte	0x04, 0x17
        /*000a*/ 	.short	(.L_9 - .L_8)
.L_8:
        /*000c*/ 	.word	0x00000000
        /*0010*/ 	.short	0x0007
        /*0012*/ 	.short	0x0030
        /*0014*/ 	.byte	0x00, 0xf0, 0x11, 0x00


	//----- nvinfo : EIATTR_KPARAM_INFO
	.align		4
.L_9:
        /*0018*/ 	.byte	0x04, 0x17
        /*001a*/ 	.short	(.L_11 - .L_10)
.L_10:
        /*001c*/ 	.word	0x00000000
        /*0020*/ 	.short	0x0006
        /*0022*/ 	.short	0x0028
        /*0024*/ 	.byte	0x00, 0xf5, 0x21, 0x00


	//----- nvinfo : EIATTR_KPARAM_INFO
	.align		4
.L_11:
        /*0028*/ 	.byte	0x04, 0x17
        /*002a*/ 	.short	(.L_13 - .L_12)
.L_12:
        /*002c*/ 	.word	0x00000000
        /*0030*/ 	.short	0x0005
        /*0032*/ 	.short	0x0020
        /*0034*/ 	.byte	0x00, 0xf5, 0x21, 0x00


	//----- nvinfo : EIATTR_KPARAM_INFO
	.align		4
.L_13:
        /*0038*/ 	.byte	0x04, 0x17
        /*003a*/ 	.short	(.L_15 - .L_14)
.L_14:
        /*003c*/ 	.word	0x00000000
        /*0040*/ 	.short	0x0004
        /*0042*/ 	.short	0x0018
        /*0044*/ 	.byte	0x00, 0xf0, 0x11, 0x00


	//----- nvinfo : EIATTR_KPARAM_INFO
	.align		4
.L_15:
        /*0048*/ 	.byte	0x04, 0x17
        /*004a*/ 	.short	(.L_17 - .L_16)
.L_16:
        /*004c*/ 	.word	0x00000000
        /*0050*/ 	.short	0x0003
        /*0052*/ 	.short	0x0014
        /*0054*/ 	.byte	0x00, 0xf0, 0x11, 0x00


	//----- nvinfo : EIATTR_KPARAM_INFO
	.align		4
.L_17:
        /*0058*/ 	.byte	0x04, 0x17
        /*005a*/ 	.short	(.L_19 - .L_18)
.L_18:
        /*005c*/ 	.word	0x00000000
        /*0060*/ 	.short	0x0002
        /*0062*/ 	.short	0x0010
        /*0064*/ 	.byte	0x00, 0xf0, 0x11, 0x00


	//----- nvinfo : EIATTR_KPARAM_INFO
	.align		4
.L_19:
        /*0068*/ 	.byte	0x04, 0x17
        /*006a*/ 	.short	(.L_21 - .L_20)
.L_20:
        /*006c*/ 	.word	0x00000000
        /*0070*/ 	.short	0x0001
        /*0072*/ 	.short	0x0008
        /*0074*/ 	.byte	0x00, 0xf5, 0x21, 0x00


	//----- nvinfo : EIATTR_KPARAM_INFO
	.align		4
.L_21:
        /*0078*/ 	.byte	0x04, 0x17
        /*007a*/ 	.short	(.L_23 - .L_22)
.L_22:
        /*007c*/ 	.word	0x00000000
        /*0080*/ 	.short	0x0000
        /*0082*/ 	.short	0x0000
        /*0084*/ 	.byte	0x00, 0xf5, 0x21, 0x00


	//----- nvinfo : EIATTR_SPARSE_MMA_MASK
	.align		4
.L_23:
        /*0088*/ 	.byte	0x03, 0x50
        /*008a*/ 	.short	0x0000


	//----- nvinfo : EIATTR_MAXREG_COUNT
	.align		4
        /*008c*/ 	.byte	0x03, 0x1b
        /*008e*/ 	.short	0x00ff


	//----- nvinfo : EIATTR_MERCURY_ISA_VERSION
	.align		4
        /*0090*/ 	.byte	0x03, 0x5f
        /*0092*/ 	.short	0x0101


	//----- nvinfo : EIATTR_INT_WARP_WIDE_INSTR_OFFSETS
	.align		4
        /*0094*/ 	.byte	0x04, 0x31
        /*0096*/ 	.short	(.L_25 - .L_24)


	//   ....[0]....
.L_24:
        /*0098*/ 	.word	0x000003d0


	//   ....[1]....
        /*009c*/ 	.word	0x00000410


	//----- nvinfo : EIATTR_COOP_GROUP_MASK_REGIDS
	.align		4
.L_25:
        /*00a0*/ 	.byte	0x04, 0x29
        /*00a2*/ 	.short	(.L_27 - .L_26)


	//   ....[0]....
.L_26:
        /*00a4*/ 	.word	0xffffffff


	//   ....[1]....
        /*00a8*/ 	.word	0xffffffff


	//   ....[2]....
        /*00ac*/ 	.word	0xffffffff


	//   ....[3]....
        /*00b0*/ 	.word	0xffffffff


	//   ....[4]....
        /*00b4*/ 	.word	0xffffffff


	//----- nvinfo : EIATTR_COOP_GROUP_INSTR_OFFSETS
	.align		4
.L_27:
        /*00b8*/ 	.byte	0x04, 0x28
        /*00ba*/ 	.short	(.L_29 - .L_28)


	//   ....[0]....
.L_28:
        /*00bc*/ 	.word	0x000002b0


	//   ....[1]....
        /*00c0*/ 	.word	0x00000300


	//   ....[2]....
        /*00c4*/ 	.word	0x00000320


	//   ....[3]....
        /*00c8*/ 	.word	0x00000340


	//   ....[4]....
        /*00cc*/ 	.word	0x00000360


	//----- nvinfo : EIATTR_VRC_CTA_INIT_COUNT
	.align		4
.L_29:
        /*00d0*/ 	.byte	0x02, 0x4a
	.zero		1
	.zero		1


	//----- nvinfo : EIATTR_EXIT_INSTR_OFFSETS
	.align		4
        /*00d4*/ 	.byte	0x04, 0x1c
        /*00d6*/ 	.short	(.L_31 - .L_30)


	//   ....[0]....
.L_30:
        /*00d8*/ 	.word	0x00000390


	//   ....[1]....
        /*00dc*/ 	.word	0x00000480


	//----- nvinfo : EIATTR_CRS_STACK_SIZE
	.align		4
.L_31:
        /*00e0*/ 	.byte	0x04, 0x1e
        /*00e2*/ 	.short	(.L_33 - .L_32)
.L_32:
        /*00e4*/ 	.word	0x00000000


	//----- nvinfo : EIATTR_CBANK_PARAM_SIZE
	.align		4
.L_33:
        /*00e8*/ 	.byte	0x03, 0x19
        /*00ea*/ 	.short	0x0034


	//----- nvinfo : EIATTR_PARAM_CBANK
	.align		4
        /*00ec*/ 	.byte	0x04, 0x0a
        /*00ee*/ 	.short	(.L_35 - .L_34)
	.align		4
.L_34:
        /*00f0*/ 	.word	index@(.nv.constant0._Z18findNeighborKernelPjS_jjjS_S_j)
        /*00f4*/ 	.short	0x0380
        /*00f6*/ 	.short	0x0034


	//----- nvinfo : EIATTR_SW_WAR
	.align		4
.L_35:
        /*00f8*/ 	.byte	0x04, 0x36
        /*00fa*/ 	.short	(.L_37 - .L_36)
.L_36:
        /*00fc*/ 	.word	0x00000008
.L_37:


//--------------------- .nv.callgraph             --------------------------
	.section	.nv.callgraph,"",@"SHT_CUDA_CALLGRAPH"
	.align	4
	.sectionentsize	8
	.align		4
        /*0000*/ 	.word	0x00000000
	.align		4
        /*0004*/ 	.word	0xffffffff
	.align		4
        /*0008*/ 	.word	0x00000000
	.align		4
        /*000c*/ 	.word	0xfffffffe
	.align		4
        /*0010*/ 	.word	0x00000000
	.align		4
        /*0014*/ 	.word	0xfffffffd
	.align		4
        /*0018*/ 	.word	0x00000000
	.align		4
        /*001c*/ 	.word	0xfffffffc


//--------------------- .text._Z18findNeighborKernelPjS_jjjS_S_j --------------------------
	.section	.text._Z18findNeighborKernelPjS_jjjS_S_j,"ax",@progbits
	.align	128
        .global         _Z18findNeighborKernelPjS_jjjS_S_j
        .type           _Z18findNeighborKernelPjS_jjjS_S_j,@function
        .size           _Z18findNeighborKernelPjS_jjjS_S_j,(.L_x_4 - _Z18findNeighborKernelPjS_jjjS_S_j)
        .other          _Z18findNeighborKernelPjS_jjjS_S_j,@"STO_CUDA_ENTRY STV_DEFAULT"
_Z18findNeighborKernelPjS_jjjS_S_j:
.text._Z18findNeighborKernelPjS_jjjS_S_j:
[----:B------:R-:W-:Y:S01]  /*0000*/  LDC R1, c[0x0][0x37c] ;  /* 0x0000df00ff017b82 */ /* 0x000fe20000000800 */
[----:B------:R-:W0:Y:S01]  /*0010*/  S2R R7, SR_TID.Y ;  /* 0x0000000000077919 */ /* 0x000e220000002200 */
[----:B------:R-:W0:Y:S01]  /*0020*/  LDCU UR4, c[0x0][0x364] ;  /* 0x00006c80ff0477ac */ /* 0x000e220008000800 */
[----:B------:R-:W-:Y:S01]  /*0030*/  BSSY.RECONVERGENT B0, `(.L_x_0) ;  /* 0x0000027000007945 */ /* 0x000fe20003800200 */
[----:B------:R-:W-:Y:S01]  /*0040*/  IMAD.MOV.U32 R12, RZ, RZ, RZ ;  /* 0x000000ffff0c7224 */ /* 0x000fe200078e00ff */
[----:B------:R-:W0:Y:S01]  /*0050*/  S2R R0, SR_CTAID.Y ;  /* 0x0000000000007919 */ /* 0x000e220000002600 */
[----:B------:R-:W1:Y:S01]  /*0060*/  LDCU.64 UR6, c[0x0][0x390] ;  /* 0x00007200ff0677ac */ /* 0x000e620008000a00 */
[----:B------:R-:W1:Y:S01]  /*0070*/  S2R R6, SR_TID.X ;  /* 0x0000000000067919 */ /* 0x000e620000002100 */
[----:B0-----:R-:W-:Y:S01]  /*0080*/  IMAD R16, R0, UR4, R7 ;  /* 0x0000000400107c24 */ /* 0x001fe2000f8e0207 */
[----:B------:R-:W0:Y:S01]  /*0090*/  LDCU.64 UR4, c[0x0][0x358] ;  /* 0x00006b00ff0477ac */ /* 0x000e220008000a00 */
[----:B-1----:R-:W-:-:S04]  /*00a0*/  ISETP.GE.U32.AND P0, PT, R6, UR7, PT ;  /* 0x0000000706007c0c */ /* 0x002fc8000bf06070 */
[----:B------:R-:W-:-:S13]  /*00b0*/  ISETP.GE.U32.OR P0, PT, R16, UR6, P0 ;  /* 0x0000000610007c0c */ /* 0x000fda0008706470 */
[----:B0-----:R-:W-:Y:S05]  /*00c0*/  @P0 BRA `(.L_x_1) ;  /* 0x0000000000740947 */ /* 0x001fea0003800000 */
[----:B------:R-:W0:Y:S01]  /*00d0*/  LDC.64 R4, c[0x0][0x388] ;  /* 0x0000e200ff047b82 */ /* 0x000e220000000a00 */
[----:B------:R-:W1:Y:S01]  /*00e0*/  LDCU UR8, c[0x0][0x398] ;  /* 0x00007300ff0877ac */ /* 0x000e620008000800 */
[----:B------:R-:W-:Y:S02]  /*00f0*/  HFMA2 R12, -RZ, RZ, 0, 0 ;  /* 0x00000000ff0c7431 */ /* 0x000fe400000001ff */
[----:B------:R-:W-:-:S04]  /*0100*/  IMAD.MOV.U32 R13, RZ, RZ, R6 ;  /* 0x000000ffff0d7224 */ /* 0x000fc800078e0006 */
[----:B------:R-:W2:Y:S08]  /*0110*/  LDC R18, c[0x0][0x360] ;  /* 0x0000d800ff127b82 */ /* 0x000eb00000000800 */
[----:B------:R-:W3:Y:S01]  /*0120*/  LDC.64 R2, c[0x0][0x380] ;  /* 0x0000e000ff027b82 */ /* 0x000ee20000000a00 */
[----:B-1----:R-:W-:-:S05]  /*0130*/  IMAD R9, R16, UR8, RZ ;  /* 0x0000000810097c24 */ /* 0x002fca000f8e02ff */
[----:B0-----:R-:W-:-:S05]  /*0140*/  IADD3 R4, P0, PT, R9, R4, RZ ;  /* 0x0000000409047210 */ /* 0x001fca0007f1e0ff */
[----:B------:R-:W-:-:S08]  /*0150*/  IMAD.X R5, RZ, RZ, R5, P0 ;  /* 0x000000ffff057224 */ /* 0x000fd000000e0605 */
.L_x_2:
[----:B---3--:R-:W-:-:S04]  /*0160*/  IMAD.WIDE.U32 R10, R13, 0x4, R2 ;  /* 0x000000040d0a7825 */ /* 0x008fc800078e0002 */
[----:B------:R-:W-:Y:S02]  /*0170*/  IMAD.WIDE.U32 R8, R13, 0x4, R4 ;  /* 0x000000040d087825 */ /* 0x000fe400078e0004 */
[----:B------:R-:W3:Y:S04]  /*0180*/  LDG.E R11, desc[UR4][R10.64] ;  /* 0x000000040a0b7981 */ /* 0x000ee8000c1e1900 */
[----:B------:R-:W3:Y:S01]  /*0190*/  LDG.E R8, desc[UR4][R8.64] ;  /* 0x0000000408087981 */ /* 0x000ee2000c1e1900 */
[----:B------:R-:W-:Y:S02]  /*01a0*/  VIADD R15, R12, 0x1 ;  /* 0x000000010c0f7836 */ /* 0x000fe40000000000 */
[----:B--2---:R-:W-:Y:S01]  /*01b0*/  IMAD.IADD R13, R18, 0x1, R13 ;  /* 0x00000001120d7824 */ /* 0x004fe200078e020d */
[----:B---3--:R-:W-:-:S04]  /*01c0*/  LOP3.LUT R14, R11, R8, RZ, 0xc0, !PT ;  /* 0x000000080b0e7212 */ /* 0x008fc800078ec0ff */
[C---:B------:R-:W-:Y:S02]  /*01d0*/  LOP3.LUT P0, RZ, R14.reuse, 0xf, RZ, 0xc0, !PT ;  /* 0x0000000f0eff7812 */ /* 0x040fe4000780c0ff */
[----:B------:R-:W-:-:S11]  /*01e0*/  LOP3.LUT P1, RZ, R14, 0xf00, RZ, 0xc0, !PT ;  /* 0x00000f000eff7812 */ /* 0x000fd6000782c0ff */
[----:B------:R-:W-:Y:S02]  /*01f0*/  @!P0 IADD3 R15, PT, PT, R12, RZ, RZ ;  /* 0x000000ff0c0f8210 */ /* 0x000fe40007ffe0ff */
[----:B------:R-:W-:-:S03]  /*0200*/  LOP3.LUT P0, RZ, R14, 0xf0000, RZ, 0xc0, !PT ;  /* 0x000f00000eff7812 */ /* 0x000fc6000780c0ff */
[----:B------:R-:W-:Y:S02]  /*0210*/  VIADD R12, R15, 0x1 ;  /* 0x000000010f0c7836 */ /* 0x000fe40000000000 */
[----:B------:R-:W-:Y:S01]  /*0220*/  @!P1 IMAD.MOV R12, RZ, RZ, R15 ;  /* 0x000000ffff0c9224 */ /* 0x000fe200078e020f */
[----:B------:R-:W-:-:S04]  /*0230*/  LOP3.LUT P1, RZ, R14, 0xf000000, RZ, 0xc0, !PT ;  /* 0x0f0000000eff7812 */ /* 0x000fc8000782c0ff */
[----:B------:R-:W-:-:S03]  /*0240*/  IADD3 R10, PT, PT, R12, 0x1, RZ ;  /* 0x000000010c0a7810 */ /* 0x000fc60007ffe0ff */
[----:B------:R-:W-:Y:S01]  /*0250*/  @!P0 IMAD.MOV R10, RZ, RZ, R12 ;  /* 0x000000ffff0a8224 */ /* 0x000fe200078e020c */
[----:B------:R-:W-:-:S04]  /*0260*/  ISETP.GE.U32.AND P0, PT, R13, UR7, PT ;  /* 0x000000070d007c0c */ /* 0x000fc8000bf06070 */
[----:B------:R-:W-:Y:S01]  /*0270*/  IADD3 R12, PT, PT, R10, 0x1, RZ ;  /* 0x000000010a0c7810 */ /* 0x000fe20007ffe0ff */
[----:B------:R-:W-:-:S08]  /*0280*/  @!P1 IMAD.MOV R12, RZ, RZ, R10 ;  /* 0x000000ffff0c9224 */ /* 0x000fd000078e020a */
[----:B------:R-:W-:Y:S05]  /*0290*/  @!P0 BRA `(.L_x_2) ;  /* 0xfffffffc00b08947 */ /* 0x000fea000383ffff */
.L_x_1:
[----:B------:R-:W-:Y:S05]  /*02a0*/  BSYNC.RECONVERGENT B0 ;  /* 0x0000000000007941 */ /* 0x000fea0003800200 */
.L_x_0:
[----:B------:R-:W0:Y:S01]  /*02b0*/  SHFL.DOWN PT, R3, R12, 0x10, 0x1f ;  /* 0x0a001f000c037f89 */ /* 0x000e2200000e0000 */
[----:B------:R-:W1:Y:S01]  /*02c0*/  LDCU UR8, c[0x0][0x3b0] ;  /* 0x00007600ff0877ac */ /* 0x000e620008000800 */
[----:B------:R-:W-:-:S04]  /*02d0*/  ISETP.GE.U32.AND P0, PT, R16, UR6, PT ;  /* 0x0000000610007c0c */ /* 0x000fc8000bf06070 */
[----:B------:R-:W-:Y:S01]  /*02e0*/  ISETP.NE.OR P0, PT, R6, RZ, P0 ;  /* 0x000000ff0600720c */ /* 0x000fe20000705670 */
[----:B0-----:R-:W-:-:S05]  /*02f0*/  IMAD.IADD R3, R3, 0x1, R12 ;  /* 0x0000000103037824 */ /* 0x001fca00078e020c */
[----:B------:R-:W0:Y:S02]  /*0300*/  SHFL.DOWN PT, R2, R3, 0x8, 0x1f ;  /* 0x09001f0003027f89 */ /* 0x000e2400000e0000 */
[----:B0-----:R-:W-:-:S05]  /*0310*/  IADD3 R2, PT, PT, R3, R2, RZ ;  /* 0x0000000203027210 */ /* 0x001fca0007ffe0ff */
[----:B------:R-:W0:Y:S02]  /*0320*/  SHFL.DOWN PT, R5, R2, 0x4, 0x1f ;  /* 0x08801f0002057f89 */ /* 0x000e2400000e0000 */
[----:B0-----:R-:W-:-:S05]  /*0330*/  IMAD.IADD R5, R2, 0x1, R5 ;  /* 0x0000000102057824 */ /* 0x001fca00078e0205 */
[----:B------:R-:W0:Y:S02]  /*0340*/  SHFL.DOWN PT, R4, R5, 0x2, 0x1f ;  /* 0x08401f0005047f89 */ /* 0x000e2400000e0000 */
[----:B0-----:R-:W-:-:S05]  /*0350*/  IMAD.IADD R4, R5, 0x1, R4 ;  /* 0x0000000105047824 */ /* 0x001fca00078e0204 */
[----:B------:R-:W0:Y:S02]  /*0360*/  SHFL.DOWN PT, R9, R4, 0x1, 0x1f ;  /* 0x08201f0004097f89 */ /* 0x000e2400000e0000 */
[----:B0-----:R-:W-:-:S04]  /*0370*/  IADD3 R9, PT, PT, R4, R9, RZ ;  /* 0x0000000904097210 */ /* 0x001fc80007ffe0ff */
[----:B-1----:R-:W-:-:S13]  /*0380*/  ISETP.LT.U32.OR P0, PT, R9, UR8, P0 ;  /* 0x0000000809007c0c */ /* 0x002fda0008701470 */
[----:B------:R-:W-:Y:S05]  /*0390*/  @P0 EXIT ;  /* 0x000000000000094d */ /* 0x000fea0003800000 */
[----:B------:R-:W0:Y:S01]  /*03a0*/  S2R R6, SR_LANEID ;  /* 0x0000000000067919 */ /* 0x000e220000000000 */
[----:B------:R-:W-:Y:S01]  /*03b0*/  IMAD.MOV.U32 R2, RZ, RZ, 0x1 ;  /* 0x00000001ff027424 */ /* 0x000fe200078e00ff */
[----:B------:R-:W1:Y:S01]  /*03c0*/  LDC.64 R4, c[0x0][0x3a8] ;  /* 0x0000ea00ff047b82 */ /* 0x000e620000000a00 */
[----:B------:R-:W-:Y:S02]  /*03d0*/  VOTEU.ANY UR6, UPT, PT ;  /* 0x0000000000067886 */ /* 0x000fe400038e0100 */
[----:B------:R-:W-:Y:S01]  /*03e0*/  UFLO.U32 UR7, UR6 ;  /* 0x00000006000772bd */ /* 0x000fe200080e0000 */
[----:B------:R-:W-:Y:S01]  /*03f0*/  SHF.L.U32 R7, R2, R7, RZ ;  /* 0x0000000702077219 */ /* 0x000fe200000006ff */
[----:B------:R-:W2:Y:S03]  /*0400*/  POPC R9, UR6 ;  /* 0x0000000600097d09 */ /* 0x000ea60008000000 */
[----:B------:R-:W3:Y:S08]  /*0410*/  REDUX.OR UR8, R7 ;  /* 0x00000000070873c4 */ /* 0x000ef00000004000 */
[----:B------:R-:W2:Y:S01]  /*0420*/  LDC.64 R2, c[0x0][0x3a0] ;  /* 0x0000e800ff027b82 */ /* 0x000ea20000000a00 */
[----:B-1----:R-:W-:Y:S01]  /*0430*/  IMAD.WIDE.U32 R4, R0, 0x4, R4 ;  /* 0x0000000400047825 */ /* 0x002fe200078e0004 */
[----:B0-----:R-:W-:-:S02]  /*0440*/  ISETP.EQ.U32.AND P0, PT, R6, UR7, PT ;  /* 0x0000000706007c0c */ /* 0x001fc4000bf02070 */
[----:B---3--:R-:W-:-:S11]  /*0450*/  MOV R11, UR8 ;  /* 0x00000008000b7c02 */ /* 0x008fd60008000f00 */
[----:B--2---:R-:W-:Y:S04]  /*0460*/  @P0 REDG.E.ADD.STRONG.GPU desc[UR4][R2.64], R9 ;  /* 0x000000090200098e */ /* 0x004fe8000c12e104 */
[----:B------:R-:W-:Y:S01]  /*0470*/  @P0 REDG.E.OR.STRONG.GPU desc[UR4][R4.64], R11 ;  /* 0x0000000b0400098e */ /* 0x000fe2000f12e104 */
[----:B------:R-:W-:Y:S05]  /*0480*/  EXIT ;  /* 0x000000000000794d */ /* 0x000fea0003800000 */
.L_x_3:
[----:B------:R-:W-:-:S00]  /*0490*/  BRA `(.L_x_3) ;  /* 0xfffffffc00fc7947 */ /* 0x000fc0000383ffff */
[----:B------:R-:W-:-:S00]  /*04a0*/  NOP ;  /* 0x0000000000007918 */ /* 0x000fc00000000000 */
        /* <DEDUP_REMOVED lines=13> */
.L_x_4:


//--------------------- .nv.shared.reserved.0     --------------------------
	.section	.nv.shared.reserved.0,"aw",@nobits
	.weak		__nv_reservedSMEM_offset_0_alias
	.size		__nv_reservedSMEM_offset_0_alias, 0, 64
	.other		__nv_reservedSMEM_offset_0_alias,@"STO_CUDA_RESERVED_SHARED STV_DEFAULT"
__nv_reservedSMEM_offset_0_alias:
	.zero		0
	.zero		64


//--------------------- .nv.constant0._Z18findNeighborKernelPjS_jjjS_S_j --------------------------
	.section	.nv.constant0._Z18findNeighborKernelPjS_jjjS_S_j,"a",@progbits
	.sectionflags	@""
	.align	4
.nv.constant0._Z18findNeighborKernelPjS_jjjS_S_j:
	.zero		948


//--------------------- SYMBOLS --------------------------

	.type		.nv.reservedSmem.offset0,@object
	.size		.nv.reservedSmem.offset0,0x4
